	.headerflags	@"EF_CUDA_TEXMODE_UNIFIED EF_CUDA_64BIT_ADDRESS EF_CUDA_ACCELERATORS EF_CUDA_SM90 EF_CUDA_VIRTUAL_SM(EF_CUDA_SM90)"
	.elftype	@"ET_EXEC"


//--------------------- .nv.info                  --------------------------
	.section	.nv.info,"",@"SHT_CUDA_INFO"
	.align	4


	//----- nvinfo : EIATTR_REGCOUNT
	.align		4
        /*0000*/ 	.byte	0x04, 0x2f
        /*0002*/ 	.short	(.L_1 - .L_0)
	.align		4
.L_0:
        /*0004*/ 	.word	index@(triton_poi_fused_add_relu_sigmoid_3)
        /*0008*/ 	.word	0x0000000e


	//----- nvinfo : EIATTR_MIN_STACK_SIZE
	.align		4
.L_1:
        /*000c*/ 	.byte	0x04, 0x12
        /*000e*/ 	.short	(.L_3 - .L_2)
	.align		4
.L_2:
        /*0010*/ 	.word	index@(triton_poi_fused_add_relu_sigmoid_3)
        /*0014*/ 	.word	0x00000000


	//----- nvinfo : EIATTR_FRAME_SIZE
	.align		4
.L_3:
        /*0018*/ 	.byte	0x04, 0x11
        /*001a*/ 	.short	(.L_5 - .L_4)
	.align		4
.L_4:
        /*001c*/ 	.word	index@(triton_poi_fused_add_relu_sigmoid_3)
        /*0020*/ 	.word	0x00000000


	//----- nvinfo : EIATTR_MIN_STACK_SIZE
	.align		4
.L_5:
        /*0024*/ 	.byte	0x04, 0x12
        /*0026*/ 	.short	(.L_7 - .L_6)
	.align		4
.L_6:
        /*0028*/ 	.word	index@(triton_poi_fused_add_relu_sigmoid_3)
        /*002c*/ 	.word	0x00000000
.L_7:


//--------------------- .nv.info.triton_poi_fused_add_relu_sigmoid_3 --------------------------
	.section	.nv.info.triton_poi_fused_add_relu_sigmoid_3,"",@"SHT_CUDA_INFO"
	.sectionflags	@""
	.align	4


	//----- nvinfo : EIATTR_CUDA_API_VERSION
	.align		4
        /*0000*/ 	.byte	0x04, 0x37
        /*0002*/ 	.short	(.L_9 - .L_8)
.L_8:
        /*0004*/ 	.word	0x0000007c


	//----- nvinfo : EIATTR_KPARAM_INFO
	.align		4
.L_9:
        /*0008*/ 	.byte	0x04, 0x17
        /*000a*/ 	.short	(.L_11 - .L_10)
.L_10:
        /*000c*/ 	.word	0x00000000
        /*0010*/ 	.short	0x0003
        /*0012*/ 	.short	0x0018
        /*0014*/ 	.byte	0x00, 0xf0, 0x11, 0x00


	//----- nvinfo : EIATTR_KPARAM_INFO
	.align		4
.L_11:
        /*0018*/ 	.byte	0x04, 0x17
        /*001a*/ 	.short	(.L_13 - .L_12)
.L_12:
        /*001c*/ 	.word	0x00000000
        /*0020*/ 	.short	0x0002
        /*0022*/ 	.short	0x0010
        /*0024*/ 	.byte	0x00, 0xf4, 0x21, 0x00


	//----- nvinfo : EIATTR_KPARAM_INFO
	.align		4
.L_13:
        /*0028*/ 	.byte	0x04, 0x17
        /*002a*/ 	.short	(.L_15 - .L_14)
.L_14:
        /*002c*/ 	.word	0x00000000
        /*0030*/ 	.short	0x0001
        /*0032*/ 	.short	0x0008
        /*0034*/ 	.byte	0x00, 0xf4, 0x21, 0x00


	//----- nvinfo : EIATTR_KPARAM_INFO
	.align		4
.L_15:
        /*0038*/ 	.byte	0x04, 0x17
        /*003a*/ 	.short	(.L_17 - .L_16)
.L_16:
        /*003c*/ 	.word	0x00000000
        /*0040*/ 	.short	0x0000
        /*0042*/ 	.short	0x0000
        /*0044*/ 	.byte	0x00, 0xf4, 0x21, 0x00


	//----- nvinfo : EIATTR_SPARSE_MMA_MASK
	.align		4
.L_17:
        /*0048*/ 	.byte	0x03, 0x50
        /*004a*/ 	.short	0x0000


	//----- nvinfo : EIATTR_MAXREG_COUNT
	.align		4
        /*004c*/ 	.byte	0x03, 0x1b
        /*004e*/ 	.short	0x00ff


	//----- nvinfo : EIATTR_EXIT_INSTR_OFFSETS
	.align		4
        /*0050*/ 	.byte	0x04, 0x1c
        /*0052*/ 	.short	(.L_19 - .L_18)


	//   ....[0]....
.L_18:
        /*0054*/ 	.word	0x00000340


	//   ....[1]....
        /*0058*/ 	.word	0x00000360


	//----- nvinfo : EIATTR_REQNTID
	.align		4
.L_19:
        /*005c*/ 	.byte	0x04, 0x10
        /*005e*/ 	.short	(.L_21 - .L_20)
.L_20:
        /*0060*/ 	.word	0x00000020
        /*0064*/ 	.word	0x00000001
        /*0068*/ 	.word	0x00000001


	//----- nvinfo : EIATTR_CBANK_PARAM_SIZE
	.align		4
.L_21:
        /*006c*/ 	.byte	0x03, 0x19
        /*006e*/ 	.short	0x001c


	//----- nvinfo : EIATTR_PARAM_CBANK
	.align		4
        /*0070*/ 	.byte	0x04, 0x0a
        /*0072*/ 	.short	(.L_23 - .L_22)
	.align		4
.L_22:
        /*0074*/ 	.word	index@(.nv.constant0.triton_poi_fused_add_relu_sigmoid_3)
        /*0078*/ 	.short	0x0210
        /*007a*/ 	.short	0x001c


	//----- nvinfo : EIATTR_SW_WAR
	.align		4
.L_23:
        /*007c*/ 	.byte	0x04, 0x36
        /*007e*/ 	.short	(.L_25 - .L_24)
.L_24:
        /*0080*/ 	.word	0x00000008
.L_25:


//--------------------- .nv.callgraph             --------------------------
	.section	.nv.callgraph,"",@"SHT_CUDA_CALLGRAPH"
	.align	4
	.sectionentsize	8
	.align		4
        /*0000*/ 	.word	0x00000000
	.align		4
        /*0004*/ 	.word	0xffffffff
	.align		4
        /*0008*/ 	.word	0x00000000
	.align		4
        /*000c*/ 	.word	0xfffffffe
	.align		4
        /*0010*/ 	.word	0x00000000
	.align		4
        /*0014*/ 	.word	0xfffffffd
	.align		4
        /*0018*/ 	.word	0x00000000
	.align		4
        /*001c*/ 	.word	0xfffffffc


//--------------------- .text.triton_poi_fused_add_relu_sigmoid_3 --------------------------
	.section	.text.triton_poi_fused_add_relu_sigmoid_3,"ax",@progbits
	.align	128
        .global         triton_poi_fused_add_relu_sigmoid_3
        .type           triton_poi_fused_add_relu_sigmoid_3,@function
        .size           triton_poi_fused_add_relu_sigmoid_3,(.L_x_1 - triton_poi_fused_add_relu_sigmoid_3)
        .other          triton_poi_fused_add_relu_sigmoid_3,@"STO_CUDA_ENTRY STV_DEFAULT"
triton_poi_fused_add_relu_sigmoid_3:
.text.triton_poi_fused_add_relu_sigmoid_3:
[----:B------:R-:W0:Y:S02]  /*0000*/  LDC R1, c[0x0][0x28] ;  /* 0x00000a00ff017b82 */ /* 0x000e240000000800 */
[----:B------:R-:W1:Y:S01]  /*0010*/  S2R R0, SR_TID.X ;  /* 0x0000000000007919 */ /* 0x000e620000002100 */
[----:B------:R-:W2:Y:S01]  /*0020*/  LDC.64 R2, c[0x0][0x210] ;  /* 0x00008400ff027b82 */ /* 0x000ea20000000a00 */
[----:B------:R-:W-:Y:S01]  /*0030*/  CS2R R10, SRZ ;  /* 0x00000000000a7805 */ /* 0x000fe2000001ff00 */
[----:B------:R-:W-:Y:S01]  /*0040*/  ULDC.64 UR4, c[0x0][0x208] ;  /* 0x0000820000047ab9 */ /* 0x000fe20000000a00 */
[----:B------:R-:W3:Y:S05]  /*0050*/  S2R R9, SR_CTAID.X ;  /* 0x0000000000097919 */ /* 0x000eea0000002500 */
[----:B------:R-:W4:Y:S01]  /*0060*/  LDC.64 R4, c[0x0][0x218] ;  /* 0x00008600ff047b82 */ /* 0x000f220000000a00 */
[----:B-1----:R-:W-:-:S05]  /*0070*/  IMAD.SHL.U32 R0, R0, 0x2, RZ ;  /* 0x0000000200007824 */ /* 0x002fca00078e00ff */
[----:B------:R-:W-:-:S05]  /*0080*/  LOP3.LUT R0, R0, 0x3e, RZ, 0xc0, !PT ;  /* 0x0000003e00007812 */ /* 0x000fca00078ec0ff */
[----:B---3--:R-:W-:-:S04]  /*0090*/  IMAD R7, R9, 0x40, R0 ;  /* 0x0000004009077824 */ /* 0x008fc800078e0200 */
[C---:B--2---:R-:W-:Y:S01]  /*00a0*/  IMAD.WIDE R2, R7.reuse, 0x4, R2 ;  /* 0x0000000407027825 */ /* 0x044fe200078e0202 */
[----:B------:R-:W-:-:S13]  /*00b0*/  ISETP.GE.AND P0, PT, R7, 0x40, PT ;  /* 0x000000400700780c */ /* 0x000fda0003f06270 */
[----:B------:R-:W2:Y:S01]  /*00c0*/  @!P0 LDG.E.64 R10, desc[UR4][R2.64] ;  /* 0x00000004020a8981 */ /* 0x000ea2000c1e1b00 */
[----:B------:R-:W-:-:S04]  /*00d0*/  SHF.R.S32.HI R0, RZ, 0x19, R9 ;  /* 0x00000019ff007819 */ /* 0x000fc80000011409 */
[----:B------:R-:W-:-:S04]  /*00e0*/  SGXT R0, R0, 0x1 ;  /* 0x000000010000781a */ /* 0x000fc80000000200 */
[----:B------:R-:W-:-:S04]  /*00f0*/  LEA.HI R0, R0, R7, RZ, 0x4 ;  /* 0x0000000700007211 */ /* 0x000fc800078f20ff */
[----:B------:R-:W-:-:S04]  /*0100*/  LOP3.LUT R0, R0, 0xfffffff0, RZ, 0xc0, !PT ;  /* 0xfffffff000007812 */ /* 0x000fc800078ec0ff */
[----:B------:R-:W-:-:S05]  /*0110*/  IADD3 R9, R7, -R0, RZ ;  /* 0x8000000007097210 */ /* 0x000fca0007ffe0ff */
[----:B----4-:R-:W-:Y:S01]  /*0120*/  IMAD.WIDE R4, R9, 0x4, R4 ;  /* 0x0000000409047825 */ /* 0x010fe200078e0204 */
[----:B------:R-:W-:-:S06]  /*0130*/  CS2R R8, SRZ ;  /* 0x0000000000087805 */ /* 0x000fcc000001ff00 */
[----:B------:R1:W3:Y:S01]  /*0140*/  @!P0 LDG.E.EL.64 R8, desc[UR4][R4.64] ;  /* 0x0000000404088981 */ /* 0x0002e2000c2e1b00 */
[C---:B--2---:R-:W-:Y:S02]  /*0150*/  FSETP.GEU.AND P2, PT, R11.reuse, RZ, PT ;  /* 0x000000ff0b00720b */ /* 0x044fe40003f4e000 */
[C---:B------:R-:W-:Y:S02]  /*0160*/  FSETP.GEU.AND P1, PT, R10.reuse, RZ, PT ;  /* 0x000000ff0a00720b */ /* 0x040fe40003f2e000 */
[----:B------:R-:W-:Y:S02]  /*0170*/  FSEL R11, R11, RZ, P2 ;  /* 0x000000ff0b0b7208 */ /* 0x000fe40001000000 */
[----:B------:R-:W-:-:S03]  /*0180*/  FSEL R10, R10, RZ, P1 ;  /* 0x000000ff0a0a7208 */ /* 0x000fc60000800000 */
[----:B------:R-:W-:Y:S02]  /*0190*/  FADD R11, RZ, -R11 ;  /* 0x8000000bff0b7221 */ /* 0x000fe40000000000 */
[----:B------:R-:W-:Y:S02]  /*01a0*/  FADD R10, RZ, -R10 ;  /* 0x8000000aff0a7221 */ /* 0x000fe40000000000 */
[----:B------:R-:W-:Y:S02]  /*01b0*/  FMUL R11, R11, 1.4426950216293334961 ;  /* 0x3fb8aa3b0b0b7820 */ /* 0x000fe40000400000 */
[----:B------:R-:W-:-:S03]  /*01c0*/  FMUL R10, R10, 1.4426950216293334961 ;  /* 0x3fb8aa3b0a0a7820 */ /* 0x000fc60000400000 */
[----:B------:R-:W-:Y:S02]  /*01d0*/  FSETP.GEU.AND P2, PT, R11, -126, PT ;  /* 0xc2fc00000b00780b */ /* 0x000fe40003f4e000 */
[----:B------:R-:W-:-:S11]  /*01e0*/  FSETP.GEU.AND P1, PT, R10, -126, PT ;  /* 0xc2fc00000a00780b */ /* 0x000fd60003f2e000 */
[----:B------:R-:W-:Y:S02]  /*01f0*/  @!P2 FMUL R11, R11, 0.5 ;  /* 0x3f0000000b0ba820 */ /* 0x000fe40000400000 */
[----:B------:R-:W-:Y:S02]  /*0200*/  @!P1 FMUL R10, R10, 0.5 ;  /* 0x3f0000000a0a9820 */ /* 0x000fe40000400000 */
[----:B------:R-:W2:Y:S08]  /*0210*/  MUFU.EX2 R2, R11 ;  /* 0x0000000b00027308 */ /* 0x000eb00000000800 */
[----:B------:R4:W5:Y:S01]  /*0220*/  MUFU.EX2 R0, R10 ;  /* 0x0000000a00007308 */ /* 0x0009620000000800 */
[----:B--2---:R-:W-:Y:S01]  /*0230*/  @!P2 FMUL R2, R2, R2 ;  /* 0x000000020202a220 */ /* 0x004fe20000400000 */
[----:B----4-:R-:W-:-:S03]  /*0240*/  HFMA2.MMA R10, -RZ, RZ, 1.625, 0 ;  /* 0x3e800000ff0a7435 */ /* 0x010fc600000001ff */
[----:B-1----:R-:W-:Y:S02]  /*0250*/  FADD R4, R2, 1 ;  /* 0x3f80000002047421 */ /* 0x002fe40000000000 */
[----:B------:R-:W1:Y:S01]  /*0260*/  LDC.64 R2, c[0x0][0x220] ;  /* 0x00008800ff027b82 */ /* 0x000e620000000a00 */
[----:B-----5:R-:W-:Y:S02]  /*0270*/  @!P1 FMUL R0, R0, R0 ;  /* 0x0000000000009220 */ /* 0x020fe40000400000 */
[----:B------:R-:W-:Y:S02]  /*0280*/  FSETP.GT.AND P2, PT, R4, 8.50705917302346158658e+37, PT ;  /* 0x7e8000000400780b */ /* 0x000fe40003f44000 */
[----:B------:R-:W-:-:S05]  /*0290*/  FADD R0, R0, 1 ;  /* 0x3f80000000007421 */ /* 0x000fca0000000000 */
[----:B------:R-:W-:-:S04]  /*02a0*/  FSETP.GT.AND P1, PT, R0, 8.50705917302346158658e+37, PT ;  /* 0x7e8000000000780b */ /* 0x000fc80003f24000 */
[----:B------:R-:W-:Y:S02]  /*02b0*/  FSEL R6, R10, 1, P1 ;  /* 0x3f8000000a067808 */ /* 0x000fe40000800000 */
[----:B------:R-:W-:Y:S01]  /*02c0*/  @P2 FMUL R4, R4, 0.25 ;  /* 0x3e80000004042820 */ /* 0x000fe20000400000 */
[----:B------:R-:W-:-:S05]  /*02d0*/  FSEL R10, R10, 1, P2 ;  /* 0x3f8000000a0a7808 */ /* 0x000fca0001000000 */
[----:B------:R-:W3:Y:S01]  /*02e0*/  MUFU.RCP R4, R4 ;  /* 0x0000000400047308 */ /* 0x000ee20000001000 */
[----:B------:R-:W-:Y:S01]  /*02f0*/  @P1 FMUL R0, R0, 0.25 ;  /* 0x3e80000000001820 */ /* 0x000fe20000400000 */
[----:B-1----:R-:W-:-:S06]  /*0300*/  IMAD.WIDE R2, R7, 0x4, R2 ;  /* 0x0000000407027825 */ /* 0x002fcc00078e0202 */
[----:B------:R-:W1:Y:S01]  /*0310*/  MUFU.RCP R5, R0 ;  /* 0x0000000000057308 */ /* 0x000e620000001000 */
[----:B---3--:R-:W-:Y:S01]  /*0320*/  FFMA R9, R4, R10, R9 ;  /* 0x0000000a04097223 */ /* 0x008fe20000000009 */
[----:B-1----:R-:W-:Y:S01]  /*0330*/  FFMA R8, R5, R6, R8 ;  /* 0x0000000605087223 */ /* 0x002fe20000000008 */
[----:B------:R-:W-:Y:S06]  /*0340*/  @P0 EXIT ;  /* 0x000000000000094d */ /* 0x000fec0003800000 */
[----:B------:R-:W-:Y:S01]  /*0350*/  STG.E.64 desc[UR4][R2.64], R8 ;  /* 0x0000000802007986 */ /* 0x000fe2000c101b04 */
[----:B------:R-:W-:Y:S05]  /*0360*/  EXIT ;  /* 0x000000000000794d */ /* 0x000fea0003800000 */
.L_x_0:
[----:B------:R-:W-:-:S00]  /*0370*/  BRA `(.L_x_0) ;  /* 0xfffffffc00fc7947 */ /* 0x000fc0000383ffff */
[----:B------:R-:W-:-:S00]  /*0380*/  NOP ;  /* 0x0000000000007918 */ /* 0x000fc00000000000 */
[----:B------:R-:W-:-:S00]  /*0390*/  NOP ;  /* 0x0000000000007918 */ /* 0x000fc00000000000 */
[----:B------:R-:W-:-:S00]  /*03a0*/  NOP ;  /* 0x0000000000007918 */ /* 0x000fc00000000000 */
[----:B------:R-:W-:-:S00]  /*03b0*/  NOP ;  /* 0x0000000000007918 */ /* 0x000fc00000000000 */
[----:B------:R-:W-:-:S00]  /*03c0*/  NOP ;  /* 0x0000000000007918 */ /* 0x000fc00000000000 */
[----:B------:R-:W-:-:S00]  /*03d0*/  NOP ;  /* 0x0000000000007918 */ /* 0x000fc00000000000 */
[----:B------:R-:W-:-:S00]  /*03e0*/  NOP ;  /* 0x0000000000007918 */ /* 0x000fc00000000000 */
[----:B------:R-:W-:-:S00]  /*03f0*/  NOP ;  /* 0x0000000000007918 */ /* 0x000fc00000000000 */
.L_x_1:


//--------------------- .nv.constant0.triton_poi_fused_add_relu_sigmoid_3 --------------------------
	.section	.nv.constant0.triton_poi_fused_add_relu_sigmoid_3,"a",@progbits
	.sectionflags	@""
	.align	4
.nv.constant0.triton_poi_fused_add_relu_sigmoid_3:
	.zero		556
